//
// Generated by NVIDIA NVVM Compiler
//
// Compiler Build ID: CL-36424714
// Cuda compilation tools, release 13.0, V13.0.88
// Based on NVVM 20.0.0
//

.version 9.0
.target sm_100
.address_size 64

	// .globl	_Z9warmingupPf

.visible .entry _Z9warmingupPf(
	.param .u64 .ptr .align 1 _Z9warmingupPf_param_0
)
{
	.reg .pred 	%p<2>;
	.reg .b32 	%r<10>;
	.reg .b32 	%f<2>;
	.reg .b64 	%rd<5>;

	ld.param.u64 	%rd1, [_Z9warmingupPf_param_0];
	cvta.to.global.u64 	%rd2, %rd1;
	mov.u32 	%r1, %ctaid.x;
	mov.u32 	%r2, %ntid.x;
	mov.u32 	%r3, %tid.x;
	mad.lo.s32 	%r4, %r1, %r2, %r3;
	shr.s32 	%r5, %r4, 31;
	shr.u32 	%r6, %r5, 27;
	add.s32 	%r7, %r4, %r6;
	shr.u32 	%r8, %r7, 5;
	and.b32  	%r9, %r8, 1;
	setp.eq.b32 	%p1, %r9, 1;
	selp.f32 	%f1, 0f43480000, 0f42C80000, %p1;
	mul.wide.s32 	%rd3, %r4, 4;
	add.s64 	%rd4, %rd2, %rd3;
	st.global.f32 	[%rd4], %f1;
	ret;

}
	// .globl	_Z11mathKernel1Pf
.visible .entry _Z11mathKernel1Pf(
	.param .u64 .ptr .align 1 _Z11mathKernel1Pf_param_0
)
{
	.reg .pred 	%p<2>;
	.reg .b32 	%r<6>;
	.reg .b32 	%f<2>;
	.reg .b64 	%rd<5>;

	ld.param.u64 	%rd1, [_Z11mathKernel1Pf_param_0];
	cvta.to.global.u64 	%rd2, %rd1;
	mov.u32 	%r1, %ctaid.x;
	mov.u32 	%r2, %ntid.x;
	mov.u32 	%r3, %tid.x;
	mad.lo.s32 	%r4, %r1, %r2, %r3;
	and.b32  	%r5, %r4, 1;
	setp.eq.b32 	%p1, %r5, 1;
	selp.f32 	%f1, 0f43480000, 0f42C80000, %p1;
	mul.wide.s32 	%rd3, %r4, 4;
	add.s64 	%rd4, %rd2, %rd3;
	st.global.f32 	[%rd4], %f1;
	ret;

}
	// .globl	_Z11mathKernel2Pf
.visible .entry _Z11mathKernel2Pf(
	.param .u64 .ptr .align 1 _Z11mathKernel2Pf_param_0
)
{
	.reg .pred 	%p<2>;
	.reg .b32 	%r<10>;
	.reg .b32 	%f<2>;
	.reg .b64 	%rd<5>;

	ld.param.u64 	%rd1, [_Z11mathKernel2Pf_param_0];
	cvta.to.global.u64 	%rd2, %rd1;
	mov.u32 	%r1, %ctaid.x;
	mov.u32 	%r2, %ntid.x;
	mov.u32 	%r3, %tid.x;
	mad.lo.s32 	%r4, %r1, %r2, %r3;
	shr.s32 	%r5, %r4, 31;
	shr.u32 	%r6, %r5, 27;
	add.s32 	%r7, %r4, %r6;
	shr.u32 	%r8, %r7, 5;
	and.b32  	%r9, %r8, 1;
	setp.eq.b32 	%p1, %r9, 1;
	selp.f32 	%f1, 0f43480000, 0f42C80000, %p1;
	mul.wide.s32 	%rd3, %r4, 4;
	add.s64 	%rd4, %rd2, %rd3;
	st.global.f32 	[%rd4], %f1;
	ret;

}
	// .globl	_Z11mathKernel3Pf
.visible .entry _Z11mathKernel3Pf(
	.param .u64 .ptr .align 1 _Z11mathKernel3Pf_param_0
)
{
	.reg .pred 	%p<2>;
	.reg .b32 	%r<6>;
	.reg .b32 	%f<2>;
	.reg .b64 	%rd<5>;

	ld.param.u64 	%rd1, [_Z11mathKernel3Pf_param_0];
	cvta.to.global.u64 	%rd2, %rd1;
	mov.u32 	%r1, %ctaid.x;
	mov.u32 	%r2, %ntid.x;
	mov.u32 	%r3, %tid.x;
	mad.lo.s32 	%r4, %r1, %r2, %r3;
	and.b32  	%r5, %r4, 1;
	setp.eq.b32 	%p1, %r5, 1;
	selp.f32 	%f1, 0f43480000, 0f42C80000, %p1;
	mul.wide.s32 	%rd3, %r4, 4;
	add.s64 	%rd4, %rd2, %rd3;
	st.global.f32 	[%rd4], %f1;
	ret;

}


// ===== COMPILED SASS (sm_100) =====

	.target	sm_100

	.elftype	@"ET_EXEC"


//--------------------- .note.nv.tkinfo           --------------------------
	.section	.note.nv.tkinfo,"",@"SHT_NOTE"
	.sectionflags	@"SHF_NOTE_NV_TKINFO"
	.tkinfo
        /*0018*/ 	.word	0x00000002
        /*0030*/ 	.string	""
        /*0030*/ 	.string	"ptxas"
        /*0030*/ 	.string	"Cuda compilation tools, release 13.0, V13.0.88"
        /*0030*/ 	.string	"Build cuda_13.0.r13.0/compiler.36424714_0"
        /*0030*/ 	.string	"-arch sm_100 -m 64 "



//--------------------- .note.nv.cuinfo           --------------------------
	.section	.note.nv.cuinfo,"",@"SHT_NOTE"
	.sectionflags	@"SHF_NOTE_NV_CUINFO"
        /*0018*/ 	.short	0x0002
        /*001a*/ 	.short	0x0064
        /*001c*/ 	.short	0x0082
	.zero		2


//--------------------- .nv.info                  --------------------------
	.section	.nv.info,"",@"SHT_CUDA_INFO"
	.align	4


	//----- nvinfo : EIATTR_REGCOUNT
	.align		4
        /*0000*/ 	.byte	0x04, 0x2f
        /*0002*/ 	.short	(.L_1 - .L_0)
	.align		4
.L_0:
        /*0004*/ 	.word	index@(_Z9warmingupPf)
        /*0008*/ 	.word	0x00000008


	//----- nvinfo : EIATTR_FRAME_SIZE
	.align		4
.L_1:
        /*000c*/ 	.byte	0x04, 0x11
        /*000e*/ 	.short	(.L_3 - .L_2)
	.align		4
.L_2:
        /*0010*/ 	.word	index@(_Z9warmingupPf)
        /*0014*/ 	.word	0x00000000


	//----- nvinfo : EIATTR_REGCOUNT
	.align		4
.L_3:
        /*0018*/ 	.byte	0x04, 0x2f
        /*001a*/ 	.short	(.L_5 - .L_4)
	.align		4
.L_4:
        /*001c*/ 	.word	index@(_Z11mathKernel1Pf)
        /*0020*/ 	.word	0x00000008


	//----- nvinfo : EIATTR_FRAME_SIZE
	.align		4
.L_5:
        /*0024*/ 	.byte	0x04, 0x11
        /*0026*/ 	.short	(.L_7 - .L_6)
	.align		4
.L_6:
        /*0028*/ 	.word	index@(_Z11mathKernel1Pf)
        /*002c*/ 	.word	0x00000000


	//----- nvinfo : EIATTR_REGCOUNT
	.align		4
.L_7:
        /*0030*/ 	.byte	0x04, 0x2f
        /*0032*/ 	.short	(.L_9 - .L_8)
	.align		4
.L_8:
        /*0034*/ 	.word	index@(_Z11mathKernel2Pf)
        /*0038*/ 	.word	0x00000008


	//----- nvinfo : EIATTR_FRAME_SIZE
	.align		4
.L_9:
        /*003c*/ 	.byte	0x04, 0x11
        /*003e*/ 	.short	(.L_11 - .L_10)
	.align		4
.L_10:
        /*0040*/ 	.word	index@(_Z11mathKernel2Pf)
        /*0044*/ 	.word	0x00000000


	//----- nvinfo : EIATTR_REGCOUNT
	.align		4
.L_11:
        /*0048*/ 	.byte	0x04, 0x2f
        /*004a*/ 	.short	(.L_13 - .L_12)
	.align		4
.L_12:
        /*004c*/ 	.word	index@(_Z11mathKernel3Pf)
        /*0050*/ 	.word	0x00000008


	//----- nvinfo : EIATTR_FRAME_SIZE
	.align		4
.L_13:
        /*0054*/ 	.byte	0x04, 0x11
        /*0056*/ 	.short	(.L_15 - .L_14)
	.align		4
.L_14:
        /*0058*/ 	.word	index@(_Z11mathKernel3Pf)
        /*005c*/ 	.word	0x00000000


	//----- nvinfo : EIATTR_MIN_STACK_SIZE
	.align		4
.L_15:
        /*0060*/ 	.byte	0x04, 0x12
        /*0062*/ 	.short	(.L_17 - .L_16)
	.align		4
.L_16:
        /*0064*/ 	.word	index@(_Z11mathKernel3Pf)
        /*0068*/ 	.word	0x00000000


	//----- nvinfo : EIATTR_MIN_STACK_SIZE
	.align		4
.L_17:
        /*006c*/ 	.byte	0x04, 0x12
        /*006e*/ 	.short	(.L_19 - .L_18)
	.align		4
.L_18:
        /*0070*/ 	.word	index@(_Z11mathKernel2Pf)
        /*0074*/ 	.word	0x00000000


	//----- nvinfo : EIATTR_MIN_STACK_SIZE
	.align		4
.L_19:
        /*0078*/ 	.byte	0x04, 0x12
        /*007a*/ 	.short	(.L_21 - .L_20)
	.align		4
.L_20:
        /*007c*/ 	.word	index@(_Z11mathKernel1Pf)
        /*0080*/ 	.word	0x00000000


	//----- nvinfo : EIATTR_MIN_STACK_SIZE
	.align		4
.L_21:
        /*0084*/ 	.byte	0x04, 0x12
        /*0086*/ 	.short	(.L_23 - .L_22)
	.align		4
.L_22:
        /*0088*/ 	.word	index@(_Z9warmingupPf)
        /*008c*/ 	.word	0x00000000
.L_23:


//--------------------- .nv.compat                --------------------------
	.section	.nv.compat,"",@"SHT_CUDA_COMPAT_INFO"
	.align	4
        /*0000*/ 	.byte	0x02, 0x09, 0x00, 0x00, 0x02, 0x02, 0x01, 0x00, 0x02, 0x05, 0x05, 0x00, 0x03, 0x07, 0x01, 0x01
        /*0010*/ 	.byte	0x02, 0x03, 0x00, 0x00, 0x02, 0x06, 0x01, 0x00, 0x04, 0x0b, 0x08, 0x00, 0x09, 0x00, 0x00, 0x00
        /*0020*/ 	.byte	0x00, 0x00, 0x00, 0x00


//--------------------- .nv.info._Z11mathKernel3Pf --------------------------
	.section	.nv.info._Z11mathKernel3Pf,"",@"SHT_CUDA_INFO"
	.sectionflags	@""
	.align	4


	//----- nvinfo : EIATTR_CUDA_API_VERSION
	.align		4
        /*0000*/ 	.byte	0x04, 0x37
        /*0002*/ 	.short	(.L_25 - .L_24)
.L_24:
        /*0004*/ 	.word	0x00000082


	//----- nvinfo : EIATTR_KPARAM_INFO
	.align		4
.L_25:
        /*0008*/ 	.byte	0x04, 0x17
        /*000a*/ 	.short	(.L_27 - .L_26)
.L_26:
        /*000c*/ 	.word	0x00000000
        /*0010*/ 	.short	0x0000
        /*0012*/ 	.short	0x0000
        /*0014*/ 	.byte	0x00, 0xf5, 0x21, 0x00


	//----- nvinfo : EIATTR_SPARSE_MMA_MASK
	.align		4
.L_27:
        /*0018*/ 	.byte	0x03, 0x50
        /*001a*/ 	.short	0x0000


	//----- nvinfo : EIATTR_MAXREG_COUNT
	.align		4
        /*001c*/ 	.byte	0x03, 0x1b
        /*001e*/ 	.short	0x00ff


	//----- nvinfo : EIATTR_MERCURY_ISA_VERSION
	.align		4
        /*0020*/ 	.byte	0x03, 0x5f
        /*0022*/ 	.short	0x0101


	//----- nvinfo : EIATTR_VRC_CTA_INIT_COUNT
	.align		4
        /*0024*/ 	.byte	0x02, 0x4a
	.zero		1
	.zero		1


	//----- nvinfo : EIATTR_EXIT_INSTR_OFFSETS
	.align		4
        /*0028*/ 	.byte	0x04, 0x1c
        /*002a*/ 	.short	(.L_29 - .L_28)


	//   ....[0]....
.L_28:
        /*002c*/ 	.word	0x000000d0


	//----- nvinfo : EIATTR_CBANK_PARAM_SIZE
	.align		4
.L_29:
        /*0030*/ 	.byte	0x03, 0x19
        /*0032*/ 	.short	0x0008


	//----- nvinfo : EIATTR_PARAM_CBANK
	.align		4
        /*0034*/ 	.byte	0x04, 0x0a
        /*0036*/ 	.short	(.L_31 - .L_30)
	.align		4
.L_30:
        /*0038*/ 	.word	index@(.nv.constant0._Z11mathKernel3Pf)
        /*003c*/ 	.short	0x0380
        /*003e*/ 	.short	0x0008


	//----- nvinfo : EIATTR_SW_WAR
	.align		4
.L_31:
        /*0040*/ 	.byte	0x04, 0x36
        /*0042*/ 	.short	(.L_33 - .L_32)
.L_32:
        /*0044*/ 	.word	0x00000008
.L_33:


//--------------------- .nv.info._Z11mathKernel2Pf --------------------------
	.section	.nv.info._Z11mathKernel2Pf,"",@"SHT_CUDA_INFO"
	.sectionflags	@""
	.align	4


	//----- nvinfo : EIATTR_CUDA_API_VERSION
	.align		4
        /*0000*/ 	.byte	0x04, 0x37
        /*0002*/ 	.short	(.L_35 - .L_34)
.L_34:
        /*0004*/ 	.word	0x00000082


	//----- nvinfo : EIATTR_KPARAM_INFO
	.align		4
.L_35:
        /*0008*/ 	.byte	0x04, 0x17
        /*000a*/ 	.short	(.L_37 - .L_36)
.L_36:
        /*000c*/ 	.word	0x00000000
        /*0010*/ 	.short	0x0000
        /*0012*/ 	.short	0x0000
        /*0014*/ 	.byte	0x00, 0xf5, 0x21, 0x00


	//----- nvinfo : EIATTR_SPARSE_MMA_MASK
	.align		4
.L_37:
        /*0018*/ 	.byte	0x03, 0x50
        /*001a*/ 	.short	0x0000


	//----- nvinfo : EIATTR_MAXREG_COUNT
	.align		4
        /*001c*/ 	.byte	0x03, 0x1b
        /*001e*/ 	.short	0x00ff


	//----- nvinfo : EIATTR_MERCURY_ISA_VERSION
	.align		4
        /*0020*/ 	.byte	0x03, 0x5f
        /*0022*/ 	.short	0x0101


	//----- nvinfo : EIATTR_VRC_CTA_INIT_COUNT
	.align		4
        /*0024*/ 	.byte	0x02, 0x4a
	.zero		1
	.zero		1


	//----- nvinfo : EIATTR_EXIT_INSTR_OFFSETS
	.align		4
        /*0028*/ 	.byte	0x04, 0x1c
        /*002a*/ 	.short	(.L_39 - .L_38)


	//   ....[0]....
.L_38:
        /*002c*/ 	.word	0x00000100


	//----- nvinfo : EIATTR_CBANK_PARAM_SIZE
	.align		4
.L_39:
        /*0030*/ 	.byte	0x03, 0x19
        /*0032*/ 	.short	0x0008


	//----- nvinfo : EIATTR_PARAM_CBANK
	.align		4
        /*0034*/ 	.byte	0x04, 0x0a
        /*0036*/ 	.short	(.L_41 - .L_40)
	.align		4
.L_40:
        /*0038*/ 	.word	index@(.nv.constant0._Z11mathKernel2Pf)
        /*003c*/ 	.short	0x0380
        /*003e*/ 	.short	0x0008


	//----- nvinfo : EIATTR_SW_WAR
	.align		4
.L_41:
        /*0040*/ 	.byte	0x04, 0x36
        /*0042*/ 	.short	(.L_43 - .L_42)
.L_42:
        /*0044*/ 	.word	0x00000008
.L_43:


//--------------------- .nv.info._Z11mathKernel1Pf --------------------------
	.section	.nv.info._Z11mathKernel1Pf,"",@"SHT_CUDA_INFO"
	.sectionflags	@""
	.align	4


	//----- nvinfo : EIATTR_CUDA_API_VERSION
	.align		4
        /*0000*/ 	.byte	0x04, 0x37
        /*0002*/ 	.short	(.L_45 - .L_44)
.L_44:
        /*0004*/ 	.word	0x00000082


	//----- nvinfo : EIATTR_KPARAM_INFO
	.align		4
.L_45:
        /*0008*/ 	.byte	0x04, 0x17
        /*000a*/ 	.short	(.L_47 - .L_46)
.L_46:
        /*000c*/ 	.word	0x00000000
        /*0010*/ 	.short	0x0000
        /*0012*/ 	.short	0x0000
        /*0014*/ 	.byte	0x00, 0xf5, 0x21, 0x00


	//----- nvinfo : EIATTR_SPARSE_MMA_MASK
	.align		4
.L_47:
        /*0018*/ 	.byte	0x03, 0x50
        /*001a*/ 	.short	0x0000


	//----- nvinfo : EIATTR_MAXREG_COUNT
	.align		4
        /*001c*/ 	.byte	0x03, 0x1b
        /*001e*/ 	.short	0x00ff


	//----- nvinfo : EIATTR_MERCURY_ISA_VERSION
	.align		4
        /*0020*/ 	.byte	0x03, 0x5f
        /*0022*/ 	.short	0x0101


	//----- nvinfo : EIATTR_VRC_CTA_INIT_COUNT
	.align		4
        /*0024*/ 	.byte	0x02, 0x4a
	.zero		1
	.zero		1


	//----- nvinfo : EIATTR_EXIT_INSTR_OFFSETS
	.align		4
        /*0028*/ 	.byte	0x04, 0x1c
        /*002a*/ 	.short	(.L_49 - .L_48)


	//   ....[0]....
.L_48:
        /*002c*/ 	.word	0x000000d0


	//----- nvinfo : EIATTR_CBANK_PARAM_SIZE
	.align		4
.L_49:
        /*0030*/ 	.byte	0x03, 0x19
        /*0032*/ 	.short	0x0008


	//----- nvinfo : EIATTR_PARAM_CBANK
	.align		4
        /*0034*/ 	.byte	0x04, 0x0a
        /*0036*/ 	.short	(.L_51 - .L_50)
	.align		4
.L_50:
        /*0038*/ 	.word	index@(.nv.constant0._Z11mathKernel1Pf)
        /*003c*/ 	.short	0x0380
        /*003e*/ 	.short	0x0008


	//----- nvinfo : EIATTR_SW_WAR
	.align		4
.L_51:
        /*0040*/ 	.byte	0x04, 0x36
        /*0042*/ 	.short	(.L_53 - .L_52)
.L_52:
        /*0044*/ 	.word	0x00000008
.L_53:


//--------------------- .nv.info._Z9warmingupPf   --------------------------
	.section	.nv.info._Z9warmingupPf,"",@"SHT_CUDA_INFO"
	.sectionflags	@""
	.align	4


	//----- nvinfo : EIATTR_CUDA_API_VERSION
	.align		4
        /*0000*/ 	.byte	0x04, 0x37
        /*0002*/ 	.short	(.L_55 - .L_54)
.L_54:
        /*0004*/ 	.word	0x00000082


	//----- nvinfo : EIATTR_KPARAM_INFO
	.align		4
.L_55:
        /*0008*/ 	.byte	0x04, 0x17
        /*000a*/ 	.short	(.L_57 - .L_56)
.L_56:
        /*000c*/ 	.word	0x00000000
        /*0010*/ 	.short	0x0000
        /*0012*/ 	.short	0x0000
        /*0014*/ 	.byte	0x00, 0xf5, 0x21, 0x00


	//----- nvinfo : EIATTR_SPARSE_MMA_MASK
	.align		4
.L_57:
        /*0018*/ 	.byte	0x03, 0x50
        /*001a*/ 	.short	0x0000


	//----- nvinfo : EIATTR_MAXREG_COUNT
	.align		4
        /*001c*/ 	.byte	0x03, 0x1b
        /*001e*/ 	.short	0x00ff


	//----- nvinfo : EIATTR_MERCURY_ISA_VERSION
	.align		4
        /*0020*/ 	.byte	0x03, 0x5f
        /*0022*/ 	.short	0x0101


	//----- nvinfo : EIATTR_VRC_CTA_INIT_COUNT
	.align		4
        /*0024*/ 	.byte	0x02, 0x4a
	.zero		1
	.zero		1


	//----- nvinfo : EIATTR_EXIT_INSTR_OFFSETS
	.align		4
        /*0028*/ 	.byte	0x04, 0x1c
        /*002a*/ 	.short	(.L_59 - .L_58)


	//   ....[0]....
.L_58:
        /*002c*/ 	.word	0x00000100


	//----- nvinfo : EIATTR_CBANK_PARAM_SIZE
	.align		4
.L_59:
        /*0030*/ 	.byte	0x03, 0x19
        /*0032*/ 	.short	0x0008


	//----- nvinfo : EIATTR_PARAM_CBANK
	.align		4
        /*0034*/ 	.byte	0x04, 0x0a
        /*0036*/ 	.short	(.L_61 - .L_60)
	.align		4
.L_60:
        /*0038*/ 	.word	index@(.nv.constant0._Z9warmingupPf)
        /*003c*/ 	.short	0x0380
        /*003e*/ 	.short	0x0008


	//----- nvinfo : EIATTR_SW_WAR
	.align		4
.L_61:
        /*0040*/ 	.byte	0x04, 0x36
        /*0042*/ 	.short	(.L_63 - .L_62)
.L_62:
        /*0044*/ 	.word	0x00000008
.L_63:


//--------------------- .nv.callgraph             --------------------------
	.section	.nv.callgraph,"",@"SHT_CUDA_CALLGRAPH"
	.align	4
	.sectionentsize	8
	.align		4
        /*0000*/ 	.word	0x00000000
	.align		4
        /*0004*/ 	.word	0xffffffff
	.align		4
        /*0008*/ 	.word	0x00000000
	.align		4
        /*000c*/ 	.word	0xfffffffe
	.align		4
        /*0010*/ 	.word	0x00000000
	.align		4
        /*0014*/ 	.word	0xfffffffd
	.align		4
        /*0018*/ 	.word	0x00000000
	.align		4
        /*001c*/ 	.word	0xfffffffc


//--------------------- .text._Z11mathKernel3Pf   --------------------------
	.section	.text._Z11mathKernel3Pf,"ax",@progbits
	.align	128
        .global         _Z11mathKernel3Pf
        .type           _Z11mathKernel3Pf,@function
        .size           _Z11mathKernel3Pf,(.L_x_4 - _Z11mathKernel3Pf)
        .other          _Z11mathKernel3Pf,@"STO_CUDA_ENTRY STV_DEFAULT"
_Z11mathKernel3Pf:
.text._Z11mathKernel3Pf:
[----:B------:R-:W-:Y:S01]  /*0000*/  LDC R1, c[0x0][0x37c] ;  /* 0x0000df00ff017b82 */ /* 0x000fe20000000800 */
[----:B------:R-:W0:Y:S07]  /*0010*/  S2R R0, SR_TID.X ;  /* 0x0000000000007919 */ /* 0x000e2e0000002100 */
[----:B------:R-:W0:Y:S08]  /*0020*/  S2UR UR4, SR_CTAID.X ;  /* 0x00000000000479c3 */ /* 0x000e300000002500 */
[----:B------:R-:W0:Y:S08]  /*0030*/  LDC R5, c[0x0][0x360] ;  /* 0x0000d800ff057b82 */ /* 0x000e300000000800 */
[----:B------:R-:W1:Y:S01]  /*0040*/  LDC.64 R2, c[0x0][0x380] ;  /* 0x0000e000ff027b82 */ /* 0x000e620000000a00 */
[----:B0-----:R-:W-:Y:S01]  /*0050*/  IMAD R5, R5, UR4, R0 ;  /* 0x0000000405057c24 */ /* 0x001fe2000f8e0200 */
[----:B------:R-:W0:Y:S04]  /*0060*/  LDCU.64 UR4, c[0x0][0x358] ;  /* 0x00006b00ff0477ac */ /* 0x000e280008000a00 */
[C---:B------:R-:W-:Y:S01]  /*0070*/  LOP3.LUT R0, R5.reuse, 0x1, RZ, 0xc0, !PT ;  /* 0x0000000105007812 */ /* 0x040fe200078ec0ff */
[----:B-1----:R-:W-:-:S03]  /*0080*/  IMAD.WIDE R2, R5, 0x4, R2 ;  /* 0x0000000405027825 */ /* 0x002fc600078e0202 */
[----:B------:R-:W-:Y:S01]  /*0090*/  ISETP.NE.U32.AND P0, PT, R0, 0x1, PT ;  /* 0x000000010000780c */ /* 0x000fe20003f05070 */
[----:B------:R-:W-:-:S05]  /*00a0*/  HFMA2 R0, -RZ, RZ, 3.640625, 0 ;  /* 0x43480000ff007431 */ /* 0x000fca00000001ff */
[----:B------:R-:W-:-:S05]  /*00b0*/  FSEL R5, R0, 100, !P0 ;  /* 0x42c8000000057808 */ /* 0x000fca0004000000 */
[----:B0-----:R-:W-:Y:S01]  /*00c0*/  STG.E desc[UR4][R2.64], R5 ;  /* 0x0000000502007986 */ /* 0x001fe2000c101904 */
[----:B------:R-:W-:Y:S05]  /*00d0*/  EXIT ;  /* 0x000000000000794d */ /* 0x000fea0003800000 */
.L_x_0:
[----:B------:R-:W-:-:S00]  /*00e0*/  BRA `(.L_x_0) ;  /* 0xfffffffc00fc7947 */ /* 0x000fc0000383ffff */
[----:B------:R-:W-:-:S00]  /*00f0*/  NOP ;  /* 0x0000000000007918 */ /* 0x000fc00000000000 */
        /* <DEDUP_REMOVED lines=8> */
.L_x_4:


//--------------------- .text._Z11mathKernel2Pf   --------------------------
	.section	.text._Z11mathKernel2Pf,"ax",@progbits
	.align	128
        .global         _Z11mathKernel2Pf
        .type           _Z11mathKernel2Pf,@function
        .size           _Z11mathKernel2Pf,(.L_x_5 - _Z11mathKernel2Pf)
        .other          _Z11mathKernel2Pf,@"STO_CUDA_ENTRY STV_DEFAULT"
_Z11mathKernel2Pf:
.text._Z11mathKernel2Pf:
[----:B------:R-:W-:Y:S01]  /*0000*/  LDC R1, c[0x0][0x37c] ;  /* 0x0000df00ff017b82 */ /* 0x000fe20000000800 */
[----:B------:R-:W0:Y:S07]  /*0010*/  S2R R0, SR_TID.X ;  /* 0x0000000000007919 */ /* 0x000e2e0000002100 */
[----:B------:R-:W0:Y:S08]  /*0020*/  S2UR UR4, SR_CTAID.X ;  /* 0x00000000000479c3 */ /* 0x000e300000002500 */
[----:B------:R-:W0:Y:S08]  /*0030*/  LDC R5, c[0x0][0x360] ;  /* 0x0000d800ff057b82 */ /* 0x000e300000000800 */
[----:B------:R-:W1:Y:S01]  /*0040*/  LDC.64 R2, c[0x0][0x380] ;  /* 0x0000e000ff027b82 */ /* 0x000e620000000a00 */
[----:B0-----:R-:W-:Y:S01]  /*0050*/  IMAD R5, R5, UR4, R0 ;  /* 0x0000000405057c24 */ /* 0x001fe2000f8e0200 */
[----:B------:R-:W0:Y:S04]  /*0060*/  LDCU.64 UR4, c[0x0][0x358] ;  /* 0x00006b00ff0477ac */ /* 0x000e280008000a00 */
[----:B------:R-:W-:Y:S01]  /*0070*/  SHF.R.S32.HI R0, RZ, 0x1f, R5 ;  /* 0x0000001fff007819 */ /* 0x000fe20000011405 */
[----:B-1----:R-:W-:-:S03]  /*0080*/  IMAD.WIDE R2, R5, 0x4, R2 ;  /* 0x0000000405027825 */ /* 0x002fc600078e0202 */
[----:B------:R-:W-:-:S04]  /*0090*/  LEA.HI R0, R0, R5, RZ, 0x5 ;  /* 0x0000000500007211 */ /* 0x000fc800078f28ff */
[----:B------:R-:W-:-:S04]  /*00a0*/  SHF.R.U32.HI R0, RZ, 0x5, R0 ;  /* 0x00000005ff007819 */ /* 0x000fc80000011600 */
[----:B------:R-:W-:-:S04]  /*00b0*/  LOP3.LUT R0, R0, 0x1, RZ, 0xc0, !PT ;  /* 0x0000000100007812 */ /* 0x000fc800078ec0ff */
[----:B------:R-:W-:Y:S01]  /*00c0*/  ISETP.NE.U32.AND P0, PT, R0, 0x1, PT ;  /* 0x000000010000780c */ /* 0x000fe20003f05070 */
[----:B------:R-:W-:-:S05]  /*00d0*/  IMAD.MOV.U32 R0, RZ, RZ, 0x43480000 ;  /* 0x43480000ff007424 */ /* 0x000fca00078e00ff */
[----:B------:R-:W-:-:S05]  /*00e0*/  FSEL R5, R0, 100, !P0 ;  /* 0x42c8000000057808 */ /* 0x000fca0004000000 */
[----:B0-----:R-:W-:Y:S01]  /*00f0*/  STG.E desc[UR4][R2.64], R5 ;  /* 0x0000000502007986 */ /* 0x001fe2000c101904 */
[----:B------:R-:W-:Y:S05]  /*0100*/  EXIT ;  /* 0x000000000000794d */ /* 0x000fea0003800000 */
.L_x_1:
        /* <DEDUP_REMOVED lines=15> */
.L_x_5:


//--------------------- .text._Z11mathKernel1Pf   --------------------------
	.section	.text._Z11mathKernel1Pf,"ax",@progbits
	.align	128
        .global         _Z11mathKernel1Pf
        .type           _Z11mathKernel1Pf,@function
        .size           _Z11mathKernel1Pf,(.L_x_6 - _Z11mathKernel1Pf)
        .other          _Z11mathKernel1Pf,@"STO_CUDA_ENTRY STV_DEFAULT"
_Z11mathKernel1Pf:
.text._Z11mathKernel1Pf:
        /* <DEDUP_REMOVED lines=14> */
.L_x_2:
        /* <DEDUP_REMOVED lines=10> */
.L_x_6:


//--------------------- .text._Z9warmingupPf      --------------------------
	.section	.text._Z9warmingupPf,"ax",@progbits
	.align	128
        .global         _Z9warmingupPf
        .type           _Z9warmingupPf,@function
        .size           _Z9warmingupPf,(.L_x_7 - _Z9warmingupPf)
        .other          _Z9warmingupPf,@"STO_CUDA_ENTRY STV_DEFAULT"
_Z9warmingupPf:
.text._Z9warmingupPf:
        /* <DEDUP_REMOVED lines=17> */
.L_x_3:
        /* <DEDUP_REMOVED lines=15> */
.L_x_7:


//--------------------- .nv.shared.reserved.0     --------------------------
	.section	.nv.shared.reserved.0,"aw",@nobits
	.weak		__nv_reservedSMEM_offset_0_alias
	.size		__nv_reservedSMEM_offset_0_alias, 0, 64
	.other		__nv_reservedSMEM_offset_0_alias,@"STO_CUDA_RESERVED_SHARED STV_DEFAULT"
__nv_reservedSMEM_offset_0_alias:
	.zero		0
	.zero		64


//--------------------- .nv.constant0._Z11mathKernel3Pf --------------------------
	.section	.nv.constant0._Z11mathKernel3Pf,"a",@progbits
	.sectionflags	@""
	.align	4
.nv.constant0._Z11mathKernel3Pf:
	.zero		904


//--------------------- .nv.constant0._Z11mathKernel2Pf --------------------------
	.section	.nv.constant0._Z11mathKernel2Pf,"a",@progbits
	.sectionflags	@""
	.align	4
.nv.constant0._Z11mathKernel2Pf:
	.zero		904


//--------------------- .nv.constant0._Z11mathKernel1Pf --------------------------
	.section	.nv.constant0._Z11mathKernel1Pf,"a",@progbits
	.sectionflags	@""
	.align	4
.nv.constant0._Z11mathKernel1Pf:
	.zero		904


//--------------------- .nv.constant0._Z9warmingupPf --------------------------
	.section	.nv.constant0._Z9warmingupPf,"a",@progbits
	.sectionflags	@""
	.align	4
.nv.constant0._Z9warmingupPf:
	.zero		904


//--------------------- SYMBOLS --------------------------

	.type		.nv.reservedSmem.offset0,@object
	.size		.nv.reservedSmem.offset0,0x4
